	.headerflags	@"EF_CUDA_TEXMODE_UNIFIED EF_CUDA_64BIT_ADDRESS EF_CUDA_ACCELERATORS EF_CUDA_SM90 EF_CUDA_VIRTUAL_SM(EF_CUDA_SM90)"
	.elftype	@"ET_EXEC"


//--------------------- .nv.info                  --------------------------
	.section	.nv.info,"",@"SHT_CUDA_INFO"
	.align	4


	//----- nvinfo : EIATTR_REGCOUNT
	.align		4
        /*0000*/ 	.byte	0x04, 0x2f
        /*0002*/ 	.short	(.L_1 - .L_0)
	.align		4
.L_0:
        /*0004*/ 	.word	index@(triton_)
        /*0008*/ 	.word	0x00000012


	//----- nvinfo : EIATTR_MIN_STACK_SIZE
	.align		4
.L_1:
        /*000c*/ 	.byte	0x04, 0x12
        /*000e*/ 	.short	(.L_3 - .L_2)
	.align		4
.L_2:
        /*0010*/ 	.word	index@(triton_)
        /*0014*/ 	.word	0x00000000


	//----- nvinfo : EIATTR_FRAME_SIZE
	.align		4
.L_3:
        /*0018*/ 	.byte	0x04, 0x11
        /*001a*/ 	.short	(.L_5 - .L_4)
	.align		4
.L_4:
        /*001c*/ 	.word	index@(triton_)
        /*0020*/ 	.word	0x00000000


	//----- nvinfo : EIATTR_MIN_STACK_SIZE
	.align		4
.L_5:
        /*0024*/ 	.byte	0x04, 0x12
        /*0026*/ 	.short	(.L_7 - .L_6)
	.align		4
.L_6:
        /*0028*/ 	.word	index@(triton_)
        /*002c*/ 	.word	0x00000000
.L_7:


//--------------------- .nv.info.triton_          --------------------------
	.section	.nv.info.triton_,"",@"SHT_CUDA_INFO"
	.sectionflags	@""
	.align	4


	//----- nvinfo : EIATTR_CUDA_API_VERSION
	.align		4
        /*0000*/ 	.byte	0x04, 0x37
        /*0002*/ 	.short	(.L_9 - .L_8)
.L_8:
        /*0004*/ 	.word	0x0000007c


	//----- nvinfo : EIATTR_KPARAM_INFO
	.align		4
.L_9:
        /*0008*/ 	.byte	0x04, 0x17
        /*000a*/ 	.short	(.L_11 - .L_10)
.L_10:
        /*000c*/ 	.word	0x00000000
        /*0010*/ 	.short	0x0005
        /*0012*/ 	.short	0x0028
        /*0014*/ 	.byte	0x00, 0xf0, 0x11, 0x00


	//----- nvinfo : EIATTR_KPARAM_INFO
	.align		4
.L_11:
        /*0018*/ 	.byte	0x04, 0x17
        /*001a*/ 	.short	(.L_13 - .L_12)
.L_12:
        /*001c*/ 	.word	0x00000000
        /*0020*/ 	.short	0x0004
        /*0022*/ 	.short	0x0020
        /*0024*/ 	.byte	0x00, 0xf0, 0x21, 0x00


	//----- nvinfo : EIATTR_KPARAM_INFO
	.align		4
.L_13:
        /*0028*/ 	.byte	0x04, 0x17
        /*002a*/ 	.short	(.L_15 - .L_14)
.L_14:
        /*002c*/ 	.word	0x00000000
        /*0030*/ 	.short	0x0003
        /*0032*/ 	.short	0x0018
        /*0034*/ 	.byte	0x00, 0xf0, 0x21, 0x00


	//----- nvinfo : EIATTR_KPARAM_INFO
	.align		4
.L_15:
        /*0038*/ 	.byte	0x04, 0x17
        /*003a*/ 	.short	(.L_17 - .L_16)
.L_16:
        /*003c*/ 	.word	0x00000000
        /*0040*/ 	.short	0x0002
        /*0042*/ 	.short	0x0010
        /*0044*/ 	.byte	0x00, 0xf0, 0x21, 0x00


	//----- nvinfo : EIATTR_KPARAM_INFO
	.align		4
.L_17:
        /*0048*/ 	.byte	0x04, 0x17
        /*004a*/ 	.short	(.L_19 - .L_18)
.L_18:
        /*004c*/ 	.word	0x00000000
        /*0050*/ 	.short	0x0001
        /*0052*/ 	.short	0x0008
        /*0054*/ 	.byte	0x00, 0xf0, 0x21, 0x00


	//----- nvinfo : EIATTR_KPARAM_INFO
	.align		4
.L_19:
        /*0058*/ 	.byte	0x04, 0x17
        /*005a*/ 	.short	(.L_21 - .L_20)
.L_20:
        /*005c*/ 	.word	0x00000000
        /*0060*/ 	.short	0x0000
        /*0062*/ 	.short	0x0000
        /*0064*/ 	.byte	0x00, 0xf0, 0x21, 0x00


	//----- nvinfo : EIATTR_SPARSE_MMA_MASK
	.align		4
.L_21:
        /*0068*/ 	.byte	0x03, 0x50
        /*006a*/ 	.short	0x0000


	//----- nvinfo : EIATTR_MAXREG_COUNT
	.align		4
        /*006c*/ 	.byte	0x03, 0x1b
        /*006e*/ 	.short	0x00ff


	//----- nvinfo : EIATTR_EXIT_INSTR_OFFSETS
	.align		4
        /*0070*/ 	.byte	0x04, 0x1c
        /*0072*/ 	.short	(.L_23 - .L_22)


	//   ....[0]....
.L_22:
        /*0074*/ 	.word	0x00000390


	//   ....[1]....
        /*0078*/ 	.word	0x000003b0


	//----- nvinfo : EIATTR_MAX_THREADS
	.align		4
.L_23:
        /*007c*/ 	.byte	0x04, 0x05
        /*007e*/ 	.short	(.L_25 - .L_24)
.L_24:
        /*0080*/ 	.word	0x00000080
        /*0084*/ 	.word	0x00000001
        /*0088*/ 	.word	0x00000001


	//----- nvinfo : EIATTR_CRS_STACK_SIZE
	.align		4
.L_25:
        /*008c*/ 	.byte	0x04, 0x1e
        /*008e*/ 	.short	(.L_27 - .L_26)
.L_26:
        /*0090*/ 	.word	0x00000000


	//----- nvinfo : EIATTR_CBANK_PARAM_SIZE
	.align		4
.L_27:
        /*0094*/ 	.byte	0x03, 0x19
        /*0096*/ 	.short	0x002c


	//----- nvinfo : EIATTR_PARAM_CBANK
	.align		4
        /*0098*/ 	.byte	0x04, 0x0a
        /*009a*/ 	.short	(.L_29 - .L_28)
	.align		4
.L_28:
        /*009c*/ 	.word	index@(.nv.constant0.triton_)
        /*00a0*/ 	.short	0x0210
        /*00a2*/ 	.short	0x002c


	//----- nvinfo : EIATTR_SW_WAR
	.align		4
.L_29:
        /*00a4*/ 	.byte	0x04, 0x36
        /*00a6*/ 	.short	(.L_31 - .L_30)
.L_30:
        /*00a8*/ 	.word	0x00000008
.L_31:


//--------------------- .nv.callgraph             --------------------------
	.section	.nv.callgraph,"",@"SHT_CUDA_CALLGRAPH"
	.align	4
	.sectionentsize	8
	.align		4
        /*0000*/ 	.word	0x00000000
	.align		4
        /*0004*/ 	.word	0xffffffff
	.align		4
        /*0008*/ 	.word	0x00000000
	.align		4
        /*000c*/ 	.word	0xfffffffe
	.align		4
        /*0010*/ 	.word	0x00000000
	.align		4
        /*0014*/ 	.word	0xfffffffd
	.align		4
        /*0018*/ 	.word	0x00000000
	.align		4
        /*001c*/ 	.word	0xfffffffc


//--------------------- .text.triton_             --------------------------
	.section	.text.triton_,"ax",@progbits
	.align	128
        .global         triton_
        .type           triton_,@function
        .size           triton_,(.L_x_3 - triton_)
        .other          triton_,@"STO_CUDA_ENTRY STV_DEFAULT"
triton_:
.text.triton_:
[----:B------:R-:W0:Y:S02]  /*0000*/  LDC R1, c[0x0][0x28] ;  /* 0x00000a00ff017b82 */ /* 0x000e240000000800 */
[----:B------:R-:W1:Y:S01]  /*0010*/  S2R R0, SR_TID.X ;  /* 0x0000000000007919 */ /* 0x000e620000002100 */
[----:B------:R-:W-:Y:S01]  /*0020*/  ULDC.64 UR4, c[0x0][0x208] ;  /* 0x0000820000047ab9 */ /* 0x000fe20000000a00 */
[----:B------:R-:W-:Y:S01]  /*0030*/  BSSY B0, `(.L_x_0) ;  /* 0x000000b000007945 */ /* 0x000fe20003800000 */
[----:B------:R-:W-:Y:S01]  /*0040*/  HFMA2.MMA R2, -RZ, RZ, 0, 0 ;  /* 0x00000000ff027435 */ /* 0x000fe200000001ff */
[----:B------:R-:W2:Y:S01]  /*0050*/  S2R R3, SR_CTAID.X ;  /* 0x0000000000037919 */ /* 0x000ea20000002500 */
[----:B-1----:R-:W-:-:S04]  /*0060*/  SHF.L.U32 R0, R0, 0x1, RZ ;  /* 0x0000000100007819 */ /* 0x002fc800000006ff */
[----:B------:R-:W-:-:S04]  /*0070*/  LOP3.LUT R0, R0, 0xfe, RZ, 0xc0, !PT ;  /* 0x000000fe00007812 */ /* 0x000fc800078ec0ff */
[----:B--2---:R-:W-:-:S04]  /*0080*/  LEA R0, R3, R0, 0x8 ;  /* 0x0000000003007211 */ /* 0x004fc800078e40ff */
[----:B------:R-:W-:-:S13]  /*0090*/  ISETP.GE.AND P0, PT, R0, 0xc00, PT ;  /* 0x00000c000000780c */ /* 0x000fda0003f06270 */
[----:B------:R-:W-:Y:S05]  /*00a0*/  @P0 BRA `(.L_x_1) ;  /* 0x00000000000c0947 */ /* 0x000fea0003800000 */
[----:B------:R-:W1:Y:S02]  /*00b0*/  LDC.64 R2, c[0x0][0x210] ;  /* 0x00008400ff027b82 */ /* 0x000e640000000a00 */
[----:B-1----:R-:W-:-:S06]  /*00c0*/  IMAD.WIDE R2, R0, 0x2, R2 ;  /* 0x0000000200027825 */ /* 0x002fcc00078e0202 */
[----:B------:R1:W5:Y:S02]  /*00d0*/  LDG.E R2, desc[UR4][R2.64] ;  /* 0x0000000402027981 */ /* 0x000364000c1e1900 */
.L_x_1:
[----:B------:R-:W-:Y:S05]  /*00e0*/  BSYNC B0 ;  /* 0x0000000000007941 */ /* 0x000fea0003800000 */
.L_x_0:
[C---:B-----5:R-:W-:Y:S01]  /*00f0*/  SHF.L.U32 R10, R2.reuse, 0x10, RZ ;  /* 0x00000010020a7819 */ /* 0x060fe200000006ff */
[----:B------:R-:W2:Y:S01]  /*0100*/  LDC.64 R8, c[0x0][0x218] ;  /* 0x00008600ff087b82 */ /* 0x000ea20000000a00 */
[----:B------:R-:W-:Y:S02]  /*0110*/  PRMT R2, R2, 0x7632, R2 ;  /* 0x0000763202027816 */ /* 0x000fe40000000002 */
[----:B------:R-:W-:Y:S01]  /*0120*/  MOV R14, 0x3e800000 ;  /* 0x3e800000000e7802 */ /* 0x000fe20000000f00 */
[----:B-1----:R-:W-:Y:S01]  /*0130*/  FADD R3, RZ, -R10 ;  /* 0x8000000aff037221 */ /* 0x002fe20000000000 */
[----:B------:R-:W-:-:S03]  /*0140*/  SHF.L.U32 R11, R2, 0x10, RZ ;  /* 0x00000010020b7819 */ /* 0x000fc600000006ff */
[----:B------:R-:W-:Y:S01]  /*0150*/  FMUL R3, R3, 1.4426950216293334961 ;  /* 0x3fb8aa3b03037820 */ /* 0x000fe20000400000 */
[----:B------:R-:W1:Y:S01]  /*0160*/  LDC.64 R6, c[0x0][0x220] ;  /* 0x00008800ff067b82 */ /* 0x000e620000000a00 */
[----:B------:R-:W-:-:S03]  /*0170*/  FADD R2, RZ, -R11 ;  /* 0x8000000bff027221 */ /* 0x000fc60000000000 */
[----:B------:R-:W-:Y:S01]  /*0180*/  FSETP.GEU.AND P1, PT, R3, -126, PT ;  /* 0xc2fc00000300780b */ /* 0x000fe20003f2e000 */
[----:B------:R-:W-:-:S05]  /*0190*/  FMUL R4, R2, 1.4426950216293334961 ;  /* 0x3fb8aa3b02047820 */ /* 0x000fca0000400000 */
[----:B------:R-:W-:Y:S01]  /*01a0*/  FSETP.GEU.AND P2, PT, R4, -126, PT ;  /* 0xc2fc00000400780b */ /* 0x000fe20003f4e000 */
[----:B--2---:R-:W-:-:S06]  /*01b0*/  IMAD.WIDE R8, R0, 0x2, R8 ;  /* 0x0000000200087825 */ /* 0x004fcc00078e0208 */
[----:B------:R-:W-:-:S04]  /*01c0*/  @!P1 FMUL R3, R3, 0.5 ;  /* 0x3f00000003039820 */ /* 0x000fc80000400000 */
[----:B------:R-:W2:Y:S02]  /*01d0*/  MUFU.EX2 R2, R3 ;  /* 0x0000000300027308 */ /* 0x000ea40000000800 */
[----:B------:R-:W-:Y:S01]  /*01e0*/  @!P2 FMUL R4, R4, 0.5 ;  /* 0x3f0000000404a820 */ /* 0x000fe20000400000 */
[----:B-1----:R-:W-:-:S05]  /*01f0*/  IMAD.WIDE R6, R0, 0x2, R6 ;  /* 0x0000000200067825 */ /* 0x002fca00078e0206 */
[----:B------:R-:W1:Y:S01]  /*0200*/  MUFU.EX2 R5, R4 ;  /* 0x0000000400057308 */ /* 0x000e620000000800 */
[----:B--2---:R-:W-:-:S04]  /*0210*/  @!P1 FMUL R2, R2, R2 ;  /* 0x0000000202029220 */ /* 0x004fc80000400000 */
[----:B------:R-:W-:Y:S02]  /*0220*/  FADD R12, R2, 1 ;  /* 0x3f800000020c7421 */ /* 0x000fe40000000000 */
[----:B------:R-:W2:Y:S01]  /*0230*/  LDC.64 R2, c[0x0][0x230] ;  /* 0x00008c00ff027b82 */ /* 0x000ea20000000a00 */
[----:B-1----:R-:W-:Y:S02]  /*0240*/  @!P2 FMUL R5, R5, R5 ;  /* 0x000000050505a220 */ /* 0x002fe40000400000 */
[----:B------:R-:W-:Y:S02]  /*0250*/  FSETP.GT.AND P1, PT, R12, 8.50705917302346158658e+37, PT ;  /* 0x7e8000000c00780b */ /* 0x000fe40003f24000 */
[----:B------:R-:W-:Y:S02]  /*0260*/  FADD R13, R5, 1 ;  /* 0x3f800000050d7421 */ /* 0x000fe40000000000 */
[----:B------:R-:W-:Y:S01]  /*0270*/  FSEL R15, R14, 1, P1 ;  /* 0x3f8000000e0f7808 */ /* 0x000fe20000800000 */
[----:B------:R-:W1:Y:S02]  /*0280*/  LDC.64 R4, c[0x0][0x228] ;  /* 0x00008a00ff047b82 */ /* 0x000e640000000a00 */
[----:B------:R-:W-:-:S04]  /*0290*/  FSETP.GT.AND P2, PT, R13, 8.50705917302346158658e+37, PT ;  /* 0x7e8000000d00780b */ /* 0x000fc80003f44000 */
[----:B------:R-:W-:Y:S02]  /*02a0*/  FSEL R14, R14, 1, P2 ;  /* 0x3f8000000e0e7808 */ /* 0x000fe40001000000 */
[----:B------:R-:W-:-:S06]  /*02b0*/  @P1 FMUL R12, R12, 0.25 ;  /* 0x3e8000000c0c1820 */ /* 0x000fcc0000400000 */
[----:B------:R-:W3:Y:S01]  /*02c0*/  MUFU.RCP R12, R12 ;  /* 0x0000000c000c7308 */ /* 0x000ee20000001000 */
[----:B------:R-:W-:Y:S01]  /*02d0*/  @P2 FMUL R13, R13, 0.25 ;  /* 0x3e8000000d0d2820 */ /* 0x000fe20000400000 */
[----:B--2---:R-:W-:-:S06]  /*02e0*/  IMAD.WIDE R2, R0, 0x2, R2 ;  /* 0x0000000200027825 */ /* 0x004fcc00078e0202 */
[----:B------:R-:W2:Y:S01]  /*02f0*/  MUFU.RCP R13, R13 ;  /* 0x0000000d000d7308 */ /* 0x000ea20000001000 */
[----:B-1----:R-:W-:-:S04]  /*0300*/  IMAD.WIDE R4, R0, 0x2, R4 ;  /* 0x0000000200047825 */ /* 0x002fc800078e0204 */
[----:B---3--:R-:W-:-:S04]  /*0310*/  FMUL R15, R12, R15 ;  /* 0x0000000f0c0f7220 */ /* 0x008fc80000400000 */
[----:B------:R-:W-:Y:S01]  /*0320*/  FMUL R15, R10, R15 ;  /* 0x0000000f0a0f7220 */ /* 0x000fe20000400000 */
[----:B--2---:R-:W-:-:S04]  /*0330*/  FMUL R14, R13, R14 ;  /* 0x0000000e0d0e7220 */ /* 0x004fc80000400000 */
[----:B------:R-:W-:-:S05]  /*0340*/  FMUL R14, R11, R14 ;  /* 0x0000000e0b0e7220 */ /* 0x000fca0000400000 */
[----:B------:R-:W-:-:S05]  /*0350*/  F2FP.BF16.F32.PACK_AB R15, R14, R15 ;  /* 0x0000000f0e0f723e */ /* 0x000fca00000010ff */
[----:B------:R1:W-:Y:S04]  /*0360*/  @!P0 STG.E desc[UR4][R8.64], R15 ;  /* 0x0000000f08008986 */ /* 0x0003e8000c101904 */
[----:B------:R1:W-:Y:S04]  /*0370*/  @!P0 STG.E desc[UR4][R6.64], R15 ;  /* 0x0000000f06008986 */ /* 0x0003e8000c101904 */
[----:B------:R1:W-:Y:S01]  /*0380*/  @!P0 STG.E desc[UR4][R4.64], R15 ;  /* 0x0000000f04008986 */ /* 0x0003e2000c101904 */
[----:B------:R-:W-:Y:S05]  /*0390*/  @P0 EXIT ;  /* 0x000000000000094d */ /* 0x000fea0003800000 */
[----:B------:R-:W-:Y:S01]  /*03a0*/  STG.E desc[UR4][R2.64], R15 ;  /* 0x0000000f02007986 */ /* 0x000fe2000c101904 */
[----:B------:R-:W-:Y:S05]  /*03b0*/  EXIT ;  /* 0x000000000000794d */ /* 0x000fea0003800000 */
.L_x_2:
[----:B------:R-:W-:-:S00]  /*03c0*/  BRA `(.L_x_2) ;  /* 0xfffffffc00fc7947 */ /* 0x000fc0000383ffff */
[----:B------:R-:W-:-:S00]  /*03d0*/  NOP ;  /* 0x0000000000007918 */ /* 0x000fc00000000000 */
        /* <DEDUP_REMOVED lines=10> */
.L_x_3:


//--------------------- .nv.constant0.triton_     --------------------------
	.section	.nv.constant0.triton_,"a",@progbits
	.sectionflags	@""
	.align	4
.nv.constant0.triton_:
	.zero		572
